//
// Generated by NVIDIA NVVM Compiler
//
// Compiler Build ID: CL-36424714
// Cuda compilation tools, release 13.0, V13.0.88
// Based on NVVM 20.0.0
//

.version 9.0
.target sm_100
.address_size 64

	// .globl	_Z11showThreadsv
.extern .func  (.param .b32 func_retval0) vprintf
(
	.param .b64 vprintf_param_0,
	.param .b64 vprintf_param_1
)
;
.global .align 1 .b8 $str[38] = {66, 108, 111, 99, 107, 32, 37, 100, 44, 32, 84, 104, 114, 101, 97, 100, 32, 37, 100, 32, 45, 62, 32, 71, 108, 111, 98, 97, 108, 32, 73, 68, 58, 32, 37, 100, 10};

.visible .entry _Z11showThreadsv()
{
	.local .align 8 .b8 	__local_depot0[16];
	.reg .b64 	%SP;
	.reg .b64 	%SPL;
	.reg .b32 	%r<7>;
	.reg .b64 	%rd<5>;

	mov.u64 	%SPL, __local_depot0;
	cvta.local.u64 	%SP, %SPL;
	add.u64 	%rd1, %SP, 0;
	add.u64 	%rd2, %SPL, 0;
	mov.u32 	%r1, %ctaid.x;
	mov.u32 	%r2, %ntid.x;
	mov.u32 	%r3, %tid.x;
	mad.lo.s32 	%r4, %r1, %r2, %r3;
	st.local.v2.u32 	[%rd2], {%r1, %r3};
	st.local.u32 	[%rd2+8], %r4;
	mov.u64 	%rd3, $str;
	cvta.global.u64 	%rd4, %rd3;
	{ // callseq 0, 0
	.param .b64 param0;
	st.param.b64 	[param0], %rd4;
	.param .b64 param1;
	st.param.b64 	[param1], %rd1;
	.param .b32 retval0;
	call.uni (retval0), 
	vprintf, 
	(
	param0, 
	param1
	);
	ld.param.b32 	%r5, [retval0];
	} // callseq 0
	ret;

}


// ===== COMPILED SASS (sm_100) =====

	.target	sm_100

	.elftype	@"ET_EXEC"


//--------------------- .note.nv.tkinfo           --------------------------
	.section	.note.nv.tkinfo,"",@"SHT_NOTE"
	.sectionflags	@"SHF_NOTE_NV_TKINFO"
	.tkinfo
        /*0018*/ 	.word	0x00000002
        /*0030*/ 	.string	""
        /*0030*/ 	.string	"ptxas"
        /*0030*/ 	.string	"Cuda compilation tools, release 13.0, V13.0.88"
        /*0030*/ 	.string	"Build cuda_13.0.r13.0/compiler.36424714_0"
        /*0030*/ 	.string	"-arch sm_100 -m 64 "



//--------------------- .note.nv.cuinfo           --------------------------
	.section	.note.nv.cuinfo,"",@"SHT_NOTE"
	.sectionflags	@"SHF_NOTE_NV_CUINFO"
        /*0018*/ 	.short	0x0002
        /*001a*/ 	.short	0x0064
        /*001c*/ 	.short	0x0082
	.zero		2


//--------------------- .nv.info                  --------------------------
	.section	.nv.info,"",@"SHT_CUDA_INFO"
	.align	4


	//----- nvinfo : EIATTR_REGCOUNT
	.align		4
        /*0000*/ 	.byte	0x04, 0x2f
        /*0002*/ 	.short	(.L_2 - .L_1)
	.align		4
.L_1:
        /*0004*/ 	.word	index@(_Z11showThreadsv)
        /*0008*/ 	.word	0x00000018


	//----- nvinfo : EIATTR_FRAME_SIZE
	.align		4
.L_2:
        /*000c*/ 	.byte	0x04, 0x11
        /*000e*/ 	.short	(.L_4 - .L_3)
	.align		4
.L_3:
        /*0010*/ 	.word	index@(_Z11showThreadsv)
        /*0014*/ 	.word	0x00000010


	//----- nvinfo : EIATTR_MIN_STACK_SIZE
	.align		4
.L_4:
        /*0018*/ 	.byte	0x04, 0x12
        /*001a*/ 	.short	(.L_6 - .L_5)
	.align		4
.L_5:
        /*001c*/ 	.word	index@(_Z11showThreadsv)
        /*0020*/ 	.word	0x00000010
.L_6:


//--------------------- .nv.compat                --------------------------
	.section	.nv.compat,"",@"SHT_CUDA_COMPAT_INFO"
	.align	4
        /*0000*/ 	.byte	0x02, 0x09, 0x00, 0x00, 0x02, 0x02, 0x01, 0x00, 0x02, 0x05, 0x05, 0x00, 0x03, 0x07, 0x01, 0x01
        /*0010*/ 	.byte	0x02, 0x03, 0x00, 0x00, 0x02, 0x06, 0x01, 0x00, 0x04, 0x0b, 0x08, 0x00, 0x09, 0x00, 0x00, 0x00
        /*0020*/ 	.byte	0x00, 0x00, 0x00, 0x00


//--------------------- .nv.info._Z11showThreadsv --------------------------
	.section	.nv.info._Z11showThreadsv,"",@"SHT_CUDA_INFO"
	.sectionflags	@""
	.align	4


	//----- nvinfo : EIATTR_CUDA_API_VERSION
	.align		4
        /*0000*/ 	.byte	0x04, 0x37
        /*0002*/ 	.short	(.L_8 - .L_7)
.L_7:
        /*0004*/ 	.word	0x00000082


	//----- nvinfo : EIATTR_SPARSE_MMA_MASK
	.align		4
.L_8:
        /*0008*/ 	.byte	0x03, 0x50
        /*000a*/ 	.short	0x0000


	//----- nvinfo : EIATTR_MAXREG_COUNT
	.align		4
        /*000c*/ 	.byte	0x03, 0x1b
        /*000e*/ 	.short	0x00ff


	//----- nvinfo : EIATTR_EXTERNS
	.align		4
        /*0010*/ 	.byte	0x04, 0x0f
        /*0012*/ 	.short	(.L_10 - .L_9)


	//   ....[0]....
	.align		4
.L_9:
        /*0014*/ 	.word	index@(vprintf)


	//----- nvinfo : EIATTR_MERCURY_ISA_VERSION
	.align		4
.L_10:
        /*0018*/ 	.byte	0x03, 0x5f
        /*001a*/ 	.short	0x0101


	//----- nvinfo : EIATTR_VRC_CTA_INIT_COUNT
	.align		4
        /*001c*/ 	.byte	0x02, 0x4a
	.zero		1
	.zero		1


	//----- nvinfo : EIATTR_SYSCALL_OFFSETS
	.align		4
        /*0020*/ 	.byte	0x04, 0x46
        /*0022*/ 	.short	(.L_12 - .L_11)


	//   ....[0]....
.L_11:
        /*0024*/ 	.word	0x00000120


	//----- nvinfo : EIATTR_EXIT_INSTR_OFFSETS
	.align		4
.L_12:
        /*0028*/ 	.byte	0x04, 0x1c
        /*002a*/ 	.short	(.L_14 - .L_13)


	//   ....[0]....
.L_13:
        /*002c*/ 	.word	0x00000130


	//----- nvinfo : EIATTR_SW_WAR
	.align		4
.L_14:
        /*0030*/ 	.byte	0x04, 0x36
        /*0032*/ 	.short	(.L_16 - .L_15)
.L_15:
        /*0034*/ 	.word	0x00000008
.L_16:


//--------------------- .nv.callgraph             --------------------------
	.section	.nv.callgraph,"",@"SHT_CUDA_CALLGRAPH"
	.align	4
	.sectionentsize	8
	.align		4
        /*0000*/ 	.word	0x00000000
	.align		4
        /*0004*/ 	.word	0xffffffff
	.align		4
        /*0008*/ 	.word	index@(_Z11showThreadsv)
	.align		4
        /*000c*/ 	.word	index@(vprintf)
	.align		4
        /*0010*/ 	.word	0x00000000
	.align		4
        /*0014*/ 	.word	0xfffffffe
	.align		4
        /*0018*/ 	.word	0x00000000
	.align		4
        /*001c*/ 	.word	0xfffffffd
	.align		4
        /*0020*/ 	.word	0x00000000
	.align		4
        /*0024*/ 	.word	0xfffffffc


//--------------------- .nv.constant4             --------------------------
	.section	.nv.constant4,"a",@progbits
	.align	8
	.align		8
.nv.constant4:
        /*0000*/ 	.dword	vprintf
	.align		8
        /*0008*/ 	.dword	$str


//--------------------- .text._Z11showThreadsv    --------------------------
	.section	.text._Z11showThreadsv,"ax",@progbits
	.align	128
        .global         _Z11showThreadsv
        .type           _Z11showThreadsv,@function
        .size           _Z11showThreadsv,(.L_x_2 - _Z11showThreadsv)
        .other          _Z11showThreadsv,@"STO_CUDA_ENTRY STV_DEFAULT"
_Z11showThreadsv:
.text._Z11showThreadsv:
[----:B------:R-:W0:Y:S01]  /*0000*/  LDC R1, c[0x0][0x37c] ;  /* 0x0000df00ff017b82 */ /* 0x000e220000000800 */
[----:B------:R-:W1:Y:S01]  /*0010*/  S2R R8, SR_CTAID.X ;  /* 0x0000000000087919 */ /* 0x000e620000002500 */
[----:B------:R-:W2:Y:S01]  /*0020*/  LDCU UR5, c[0x0][0x2fc] ;  /* 0x00005f80ff0577ac */ /* 0x000ea20008000800 */
[----:B------:R-:W-:Y:S01]  /*0030*/  MOV R2, 0x0 ;  /* 0x0000000000027802 */ /* 0x000fe20000000f00 */
[----:B0-----:R-:W-:Y:S01]  /*0040*/  VIADD R1, R1, 0xfffffff0 ;  /* 0xfffffff001017836 */ /* 0x001fe20000000000 */
[----:B------:R-:W1:Y:S01]  /*0050*/  S2R R9, SR_TID.X ;  /* 0x0000000000097919 */ /* 0x000e620000002100 */
[----:B------:R-:W1:Y:S03]  /*0060*/  LDCU UR6, c[0x0][0x360] ;  /* 0x00006c00ff0677ac */ /* 0x000e660008000800 */
[----:B------:R-:W0:Y:S01]  /*0070*/  LDC.64 R2, c[0x4][R2] ;  /* 0x0100000002027b82 */ /* 0x000e220000000a00 */
[----:B------:R-:W3:Y:S02]  /*0080*/  LDCU UR4, c[0x0][0x2f8] ;  /* 0x00005f00ff0477ac */ /* 0x000ee40008000800 */
[----:B---3--:R-:W-:-:S05]  /*0090*/  IADD3 R6, P0, PT, R1, UR4, RZ ;  /* 0x0000000401067c10 */ /* 0x008fca000ff1e0ff */
[----:B--2---:R-:W-:Y:S02]  /*00a0*/  IMAD.X R7, RZ, RZ, UR5, P0 ;  /* 0x00000005ff077e24 */ /* 0x004fe400080e06ff */
[----:B-1----:R-:W-:Y:S01]  /*00b0*/  IMAD R0, R8, UR6, R9 ;  /* 0x0000000608007c24 */ /* 0x002fe2000f8e0209 */
[----:B------:R1:W-:Y:S01]  /*00c0*/  STL.64 [R1], R8 ;  /* 0x0000000801007387 */ /* 0x0003e20000100a00 */
[----:B------:R-:W2:Y:S03]  /*00d0*/  LDCU.64 UR6, c[0x4][0x8] ;  /* 0x01000100ff0677ac */ /* 0x000ea60008000a00 */
[----:B------:R1:W-:Y:S01]  /*00e0*/  STL [R1+0x8], R0 ;  /* 0x0000080001007387 */ /* 0x0003e20000100800 */
[----:B--2---:R-:W-:Y:S01]  /*00f0*/  IMAD.U32 R4, RZ, RZ, UR6 ;  /* 0x00000006ff047e24 */ /* 0x004fe2000f8e00ff */
[----:B01----:R-:W-:-:S07]  /*0100*/  MOV R5, UR7 ;  /* 0x0000000700057c02 */ /* 0x003fce0008000f00 */
[----:B------:R-:W-:-:S07]  /*0110*/  LEPC R20, `(.L_x_0) ;  /* 0x000000001014794e */ /* 0x000fce0000000000 */
[----:B------:R-:W-:Y:S05]  /*0120*/  CALL.ABS.NOINC R2 ;  /* 0x0000000002007343 */ /* 0x000fea0003c00000 */
.L_x_0:
[----:B------:R-:W-:Y:S05]  /*0130*/  EXIT ;  /* 0x000000000000794d */ /* 0x000fea0003800000 */
.L_x_1:
[----:B------:R-:W-:-:S00]  /*0140*/  BRA `(.L_x_1) ;  /* 0xfffffffc00fc7947 */ /* 0x000fc0000383ffff */
[----:B------:R-:W-:-:S00]  /*0150*/  NOP ;  /* 0x0000000000007918 */ /* 0x000fc00000000000 */
        /* <DEDUP_REMOVED lines=10> */
.L_x_2:


//--------------------- .nv.global.init           --------------------------
	.section	.nv.global.init,"aw",@progbits
.nv.global.init:
	.type		$str,@object
	.size		$str,(.L_0 - $str)
$str:
        /*0000*/ 	.byte	0x42, 0x6c, 0x6f, 0x63, 0x6b, 0x20, 0x25, 0x64, 0x2c, 0x20, 0x54, 0x68, 0x72, 0x65, 0x61, 0x64
        /*0010*/ 	.byte	0x20, 0x25, 0x64, 0x20, 0x2d, 0x3e, 0x20, 0x47, 0x6c, 0x6f, 0x62, 0x61, 0x6c, 0x20, 0x49, 0x44
        /*0020*/ 	.byte	0x3a, 0x20, 0x25, 0x64, 0x0a, 0x00
.L_0:


//--------------------- .nv.shared.reserved.0     --------------------------
	.section	.nv.shared.reserved.0,"aw",@nobits
	.weak		__nv_reservedSMEM_offset_0_alias
	.size		__nv_reservedSMEM_offset_0_alias, 0, 64
	.other		__nv_reservedSMEM_offset_0_alias,@"STO_CUDA_RESERVED_SHARED STV_DEFAULT"
__nv_reservedSMEM_offset_0_alias:
	.zero		0
	.zero		64


//--------------------- .nv.constant0._Z11showThreadsv --------------------------
	.section	.nv.constant0._Z11showThreadsv,"a",@progbits
	.sectionflags	@""
	.align	4
.nv.constant0._Z11showThreadsv:
	.zero		896


//--------------------- SYMBOLS --------------------------

	.type		.nv.reservedSmem.offset0,@object
	.size		.nv.reservedSmem.offset0,0x4
	.type		vprintf,@function
